//
// Generated by NVIDIA NVVM Compiler
//
// Compiler Build ID: CL-36424714
// Cuda compilation tools, release 13.0, V13.0.88
// Based on NVVM 20.0.0
//

.version 9.0
.target sm_100
.address_size 64

	// .globl	_Z25perform_operations_sharedPjS_15OUTPUT_ARRAYS_Tj
.const .align 4 .b8 const_first_input[32768];
.const .align 4 .b8 const_second_input[32768];
.extern .shared .align 16 .b8 sharedInput[];

.visible .entry _Z25perform_operations_sharedPjS_15OUTPUT_ARRAYS_Tj(
	.param .u64 .ptr .align 1 _Z25perform_operations_sharedPjS_15OUTPUT_ARRAYS_Tj_param_0,
	.param .u64 .ptr .align 1 _Z25perform_operations_sharedPjS_15OUTPUT_ARRAYS_Tj_param_1,
	.param .align 8 .b8 _Z25perform_operations_sharedPjS_15OUTPUT_ARRAYS_Tj_param_2[40],
	.param .u32 _Z25perform_operations_sharedPjS_15OUTPUT_ARRAYS_Tj_param_3
)
{
	.reg .b32 	%r<19>;
	.reg .b64 	%rd<20>;

	ld.param.u64 	%rd1, [_Z25perform_operations_sharedPjS_15OUTPUT_ARRAYS_Tj_param_2+32];
	ld.param.u64 	%rd2, [_Z25perform_operations_sharedPjS_15OUTPUT_ARRAYS_Tj_param_2+24];
	ld.param.u64 	%rd3, [_Z25perform_operations_sharedPjS_15OUTPUT_ARRAYS_Tj_param_2+16];
	ld.param.u64 	%rd4, [_Z25perform_operations_sharedPjS_15OUTPUT_ARRAYS_Tj_param_2+8];
	ld.param.u64 	%rd5, [_Z25perform_operations_sharedPjS_15OUTPUT_ARRAYS_Tj_param_0];
	ld.param.u64 	%rd6, [_Z25perform_operations_sharedPjS_15OUTPUT_ARRAYS_Tj_param_1];
	ld.param.u32 	%r1, [_Z25perform_operations_sharedPjS_15OUTPUT_ARRAYS_Tj_param_3];
	cvta.to.global.u64 	%rd7, %rd6;
	cvta.to.global.u64 	%rd8, %rd5;
	cvta.to.global.u64 	%rd9, %rd4;
	cvta.to.global.u64 	%rd10, %rd3;
	cvta.to.global.u64 	%rd11, %rd2;
	cvta.to.global.u64 	%rd12, %rd1;
	mov.u32 	%r2, %ctaid.x;
	mov.u32 	%r3, %ntid.x;
	mov.u32 	%r4, %tid.x;
	mad.lo.s32 	%r5, %r2, %r3, %r4;
	mul.wide.u32 	%rd13, %r5, 4;
	add.s64 	%rd14, %rd8, %rd13;
	ld.global.u32 	%r6, [%rd14];
	shl.b32 	%r7, %r5, 2;
	mov.u32 	%r8, sharedInput;
	add.s32 	%r9, %r8, %r7;
	st.shared.u32 	[%r9], %r6;
	add.s64 	%rd15, %rd7, %rd13;
	ld.global.u32 	%r10, [%rd15];
	shl.b32 	%r11, %r1, 2;
	add.s32 	%r12, %r9, %r11;
	st.shared.u32 	[%r12], %r10;
	bar.sync 	0;
	ld.shared.u32 	%r13, [%r9];
	ld.shared.u32 	%r14, [%r12];
	add.s32 	%r15, %r14, %r13;
	add.s64 	%rd16, %rd9, %rd13;
	st.global.u32 	[%rd16], %r15;
	sub.s32 	%r16, %r13, %r14;
	add.s64 	%rd17, %rd10, %rd13;
	st.global.u32 	[%rd17], %r16;
	mul.lo.s32 	%r17, %r14, %r13;
	add.s64 	%rd18, %rd11, %rd13;
	st.global.u32 	[%rd18], %r17;
	rem.u32 	%r18, %r13, %r14;
	add.s64 	%rd19, %rd12, %rd13;
	st.global.u32 	[%rd19], %r18;
	bar.sync 	0;
	ret;

}
	// .globl	_Z27perform_operations_constant15OUTPUT_ARRAYS_T
.visible .entry _Z27perform_operations_constant15OUTPUT_ARRAYS_T(
	.param .align 8 .b8 _Z27perform_operations_constant15OUTPUT_ARRAYS_T_param_0[40]
)
{
	.reg .b32 	%r<11>;
	.reg .b64 	%rd<18>;

	ld.param.u64 	%rd1, [_Z27perform_operations_constant15OUTPUT_ARRAYS_T_param_0+32];
	ld.param.u64 	%rd2, [_Z27perform_operations_constant15OUTPUT_ARRAYS_T_param_0+24];
	ld.param.u64 	%rd3, [_Z27perform_operations_constant15OUTPUT_ARRAYS_T_param_0+16];
	ld.param.u64 	%rd4, [_Z27perform_operations_constant15OUTPUT_ARRAYS_T_param_0+8];
	cvta.to.global.u64 	%rd5, %rd4;
	cvta.to.global.u64 	%rd6, %rd3;
	cvta.to.global.u64 	%rd7, %rd2;
	cvta.to.global.u64 	%rd8, %rd1;
	mov.u32 	%r1, %ctaid.x;
	mov.u32 	%r2, %ntid.x;
	mov.u32 	%r3, %tid.x;
	mad.lo.s32 	%r4, %r1, %r2, %r3;
	mul.wide.u32 	%rd9, %r4, 4;
	mov.u64 	%rd10, const_first_input;
	add.s64 	%rd11, %rd10, %rd9;
	ld.const.u32 	%r5, [%rd11];
	mov.u64 	%rd12, const_second_input;
	add.s64 	%rd13, %rd12, %rd9;
	ld.const.u32 	%r6, [%rd13];
	add.s32 	%r7, %r6, %r5;
	add.s64 	%rd14, %rd5, %rd9;
	st.global.u32 	[%rd14], %r7;
	sub.s32 	%r8, %r5, %r6;
	add.s64 	%rd15, %rd6, %rd9;
	st.global.u32 	[%rd15], %r8;
	mul.lo.s32 	%r9, %r6, %r5;
	add.s64 	%rd16, %rd7, %rd9;
	st.global.u32 	[%rd16], %r9;
	rem.u32 	%r10, %r5, %r6;
	add.s64 	%rd17, %rd8, %rd9;
	st.global.u32 	[%rd17], %r10;
	ret;

}


// ===== COMPILED SASS (sm_100) =====

	.target	sm_100

	.elftype	@"ET_EXEC"


//--------------------- .note.nv.tkinfo           --------------------------
	.section	.note.nv.tkinfo,"",@"SHT_NOTE"
	.sectionflags	@"SHF_NOTE_NV_TKINFO"
	.tkinfo
        /*0018*/ 	.word	0x00000002
        /*0030*/ 	.string	""
        /*0030*/ 	.string	"ptxas"
        /*0030*/ 	.string	"Cuda compilation tools, release 13.0, V13.0.88"
        /*0030*/ 	.string	"Build cuda_13.0.r13.0/compiler.36424714_0"
        /*0030*/ 	.string	"-arch sm_100 -m 64 "



//--------------------- .note.nv.cuinfo           --------------------------
	.section	.note.nv.cuinfo,"",@"SHT_NOTE"
	.sectionflags	@"SHF_NOTE_NV_CUINFO"
        /*0018*/ 	.short	0x0002
        /*001a*/ 	.short	0x0064
        /*001c*/ 	.short	0x0082
	.zero		2


//--------------------- .nv.info                  --------------------------
	.section	.nv.info,"",@"SHT_CUDA_INFO"
	.align	4


	//----- nvinfo : EIATTR_REGCOUNT
	.align		4
        /*0000*/ 	.byte	0x04, 0x2f
        /*0002*/ 	.short	(.L_3 - .L_2)
	.align		4
.L_2:
        /*0004*/ 	.word	index@(_Z25perform_operations_sharedPjS_15OUTPUT_ARRAYS_Tj)
        /*0008*/ 	.word	0x00000014


	//----- nvinfo : EIATTR_FRAME_SIZE
	.align		4
.L_3:
        /*000c*/ 	.byte	0x04, 0x11
        /*000e*/ 	.short	(.L_5 - .L_4)
	.align		4
.L_4:
        /*0010*/ 	.word	index@(_Z25perform_operations_sharedPjS_15OUTPUT_ARRAYS_Tj)
        /*0014*/ 	.word	0x00000000


	//----- nvinfo : EIATTR_REGCOUNT
	.align		4
.L_5:
        /*0018*/ 	.byte	0x04, 0x2f
        /*001a*/ 	.short	(.L_7 - .L_6)
	.align		4
.L_6:
        /*001c*/ 	.word	index@(_Z27perform_operations_constant15OUTPUT_ARRAYS_T)
        /*0020*/ 	.word	0x00000014


	//----- nvinfo : EIATTR_FRAME_SIZE
	.align		4
.L_7:
        /*0024*/ 	.byte	0x04, 0x11
        /*0026*/ 	.short	(.L_9 - .L_8)
	.align		4
.L_8:
        /*0028*/ 	.word	index@(_Z27perform_operations_constant15OUTPUT_ARRAYS_T)
        /*002c*/ 	.word	0x00000000


	//----- nvinfo : EIATTR_MIN_STACK_SIZE
	.align		4
.L_9:
        /*0030*/ 	.byte	0x04, 0x12
        /*0032*/ 	.short	(.L_11 - .L_10)
	.align		4
.L_10:
        /*0034*/ 	.word	index@(_Z27perform_operations_constant15OUTPUT_ARRAYS_T)
        /*0038*/ 	.word	0x00000000


	//----- nvinfo : EIATTR_MIN_STACK_SIZE
	.align		4
.L_11:
        /*003c*/ 	.byte	0x04, 0x12
        /*003e*/ 	.short	(.L_13 - .L_12)
	.align		4
.L_12:
        /*0040*/ 	.word	index@(_Z25perform_operations_sharedPjS_15OUTPUT_ARRAYS_Tj)
        /*0044*/ 	.word	0x00000000
.L_13:


//--------------------- .nv.compat                --------------------------
	.section	.nv.compat,"",@"SHT_CUDA_COMPAT_INFO"
	.align	4
        /*0000*/ 	.byte	0x02, 0x09, 0x00, 0x00, 0x02, 0x02, 0x01, 0x00, 0x02, 0x05, 0x05, 0x00, 0x03, 0x07, 0x01, 0x01
        /*0010*/ 	.byte	0x02, 0x03, 0x00, 0x00, 0x02, 0x06, 0x01, 0x00, 0x04, 0x0b, 0x08, 0x00, 0x09, 0x00, 0x00, 0x00
        /*0020*/ 	.byte	0x00, 0x00, 0x00, 0x00


//--------------------- .nv.info._Z27perform_operations_constant15OUTPUT_ARRAYS_T --------------------------
	.section	.nv.info._Z27perform_operations_constant15OUTPUT_ARRAYS_T,"",@"SHT_CUDA_INFO"
	.sectionflags	@""
	.align	4


	//----- nvinfo : EIATTR_CUDA_API_VERSION
	.align		4
        /*0000*/ 	.byte	0x04, 0x37
        /*0002*/ 	.short	(.L_15 - .L_14)
.L_14:
        /*0004*/ 	.word	0x00000082


	//----- nvinfo : EIATTR_KPARAM_INFO
	.align		4
.L_15:
        /*0008*/ 	.byte	0x04, 0x17
        /*000a*/ 	.short	(.L_17 - .L_16)
.L_16:
        /*000c*/ 	.word	0x00000000
        /*0010*/ 	.short	0x0000
        /*0012*/ 	.short	0x0000
        /*0014*/ 	.byte	0x00, 0xf0, 0xa1, 0x00


	//----- nvinfo : EIATTR_SPARSE_MMA_MASK
	.align		4
.L_17:
        /*0018*/ 	.byte	0x03, 0x50
        /*001a*/ 	.short	0x0000


	//----- nvinfo : EIATTR_MAXREG_COUNT
	.align		4
        /*001c*/ 	.byte	0x03, 0x1b
        /*001e*/ 	.short	0x00ff


	//----- nvinfo : EIATTR_MERCURY_ISA_VERSION
	.align		4
        /*0020*/ 	.byte	0x03, 0x5f
        /*0022*/ 	.short	0x0101


	//----- nvinfo : EIATTR_VRC_CTA_INIT_COUNT
	.align		4
        /*0024*/ 	.byte	0x02, 0x4a
	.zero		1
	.zero		1


	//----- nvinfo : EIATTR_EXIT_INSTR_OFFSETS
	.align		4
        /*0028*/ 	.byte	0x04, 0x1c
        /*002a*/ 	.short	(.L_19 - .L_18)


	//   ....[0]....
.L_18:
        /*002c*/ 	.word	0x000002e0


	//----- nvinfo : EIATTR_CBANK_PARAM_SIZE
	.align		4
.L_19:
        /*0030*/ 	.byte	0x03, 0x19
        /*0032*/ 	.short	0x0028


	//----- nvinfo : EIATTR_PARAM_CBANK
	.align		4
        /*0034*/ 	.byte	0x04, 0x0a
        /*0036*/ 	.short	(.L_21 - .L_20)
	.align		4
.L_20:
        /*0038*/ 	.word	index@(.nv.constant0._Z27perform_operations_constant15OUTPUT_ARRAYS_T)
        /*003c*/ 	.short	0x0380
        /*003e*/ 	.short	0x0028


	//----- nvinfo : EIATTR_SW_WAR
	.align		4
.L_21:
        /*0040*/ 	.byte	0x04, 0x36
        /*0042*/ 	.short	(.L_23 - .L_22)
.L_22:
        /*0044*/ 	.word	0x00000008
.L_23:


//--------------------- .nv.info._Z25perform_operations_sharedPjS_15OUTPUT_ARRAYS_Tj --------------------------
	.section	.nv.info._Z25perform_operations_sharedPjS_15OUTPUT_ARRAYS_Tj,"",@"SHT_CUDA_INFO"
	.sectionflags	@""
	.align	4


	//----- nvinfo : EIATTR_CUDA_API_VERSION
	.align		4
        /*0000*/ 	.byte	0x04, 0x37
        /*0002*/ 	.short	(.L_25 - .L_24)
.L_24:
        /*0004*/ 	.word	0x00000082


	//----- nvinfo : EIATTR_KPARAM_INFO
	.align		4
.L_25:
        /*0008*/ 	.byte	0x04, 0x17
        /*000a*/ 	.short	(.L_27 - .L_26)
.L_26:
        /*000c*/ 	.word	0x00000000
        /*0010*/ 	.short	0x0003
        /*0012*/ 	.short	0x0038
        /*0014*/ 	.byte	0x00, 0xf0, 0x11, 0x00


	//----- nvinfo : EIATTR_KPARAM_INFO
	.align		4
.L_27:
        /*0018*/ 	.byte	0x04, 0x17
        /*001a*/ 	.short	(.L_29 - .L_28)
.L_28:
        /*001c*/ 	.word	0x00000000
        /*0020*/ 	.short	0x0002
        /*0022*/ 	.short	0x0010
        /*0024*/ 	.byte	0x00, 0xf0, 0xa1, 0x00


	//----- nvinfo : EIATTR_KPARAM_INFO
	.align		4
.L_29:
        /*0028*/ 	.byte	0x04, 0x17
        /*002a*/ 	.short	(.L_31 - .L_30)
.L_30:
        /*002c*/ 	.word	0x00000000
        /*0030*/ 	.short	0x0001
        /*0032*/ 	.short	0x0008
        /*0034*/ 	.byte	0x00, 0xf5, 0x21, 0x00


	//----- nvinfo : EIATTR_KPARAM_INFO
	.align		4
.L_31:
        /*0038*/ 	.byte	0x04, 0x17
        /*003a*/ 	.short	(.L_33 - .L_32)
.L_32:
        /*003c*/ 	.word	0x00000000
        /*0040*/ 	.short	0x0000
        /*0042*/ 	.short	0x0000
        /*0044*/ 	.byte	0x00, 0xf5, 0x21, 0x00


	//----- nvinfo : EIATTR_SPARSE_MMA_MASK
	.align		4
.L_33:
        /*0048*/ 	.byte	0x03, 0x50
        /*004a*/ 	.short	0x0000


	//----- nvinfo : EIATTR_MAXREG_COUNT
	.align		4
        /*004c*/ 	.byte	0x03, 0x1b
        /*004e*/ 	.short	0x00ff


	//----- nvinfo : EIATTR_NUM_BARRIERS
	.align		4
        /*0050*/ 	.byte	0x02, 0x4c
        /*0052*/ 	.byte	0x01
	.zero		1


	//----- nvinfo : EIATTR_MERCURY_ISA_VERSION
	.align		4
        /*0054*/ 	.byte	0x03, 0x5f
        /*0056*/ 	.short	0x0101


	//----- nvinfo : EIATTR_VRC_CTA_INIT_COUNT
	.align		4
        /*0058*/ 	.byte	0x02, 0x4a
	.zero		1
	.zero		1


	//----- nvinfo : EIATTR_EXIT_INSTR_OFFSETS
	.align		4
        /*005c*/ 	.byte	0x04, 0x1c
        /*005e*/ 	.short	(.L_35 - .L_34)


	//   ....[0]....
.L_34:
        /*0060*/ 	.word	0x00000380


	//----- nvinfo : EIATTR_CBANK_PARAM_SIZE
	.align		4
.L_35:
        /*0064*/ 	.byte	0x03, 0x19
        /*0066*/ 	.short	0x003c


	//----- nvinfo : EIATTR_PARAM_CBANK
	.align		4
        /*0068*/ 	.byte	0x04, 0x0a
        /*006a*/ 	.short	(.L_37 - .L_36)
	.align		4
.L_36:
        /*006c*/ 	.word	index@(.nv.constant0._Z25perform_operations_sharedPjS_15OUTPUT_ARRAYS_Tj)
        /*0070*/ 	.short	0x0380
        /*0072*/ 	.short	0x003c


	//----- nvinfo : EIATTR_SW_WAR
	.align		4
.L_37:
        /*0074*/ 	.byte	0x04, 0x36
        /*0076*/ 	.short	(.L_39 - .L_38)
.L_38:
        /*0078*/ 	.word	0x00000008
.L_39:


//--------------------- .nv.callgraph             --------------------------
	.section	.nv.callgraph,"",@"SHT_CUDA_CALLGRAPH"
	.align	4
	.sectionentsize	8
	.align		4
        /*0000*/ 	.word	0x00000000
	.align		4
        /*0004*/ 	.word	0xffffffff
	.align		4
        /*0008*/ 	.word	0x00000000
	.align		4
        /*000c*/ 	.word	0xfffffffe
	.align		4
        /*0010*/ 	.word	0x00000000
	.align		4
        /*0014*/ 	.word	0xfffffffd
	.align		4
        /*0018*/ 	.word	0x00000000
	.align		4
        /*001c*/ 	.word	0xfffffffc


//--------------------- .nv.constant3             --------------------------
	.section	.nv.constant3,"a",@progbits
	.align	4
.nv.constant3:
	.type		const_first_input,@object
	.size		const_first_input,(const_second_input - const_first_input)
const_first_input:
	.zero		32768
	.type		const_second_input,@object
	.size		const_second_input,(.L_1 - const_second_input)
const_second_input:
	.zero		32768
.L_1:


//--------------------- .text._Z27perform_operations_constant15OUTPUT_ARRAYS_T --------------------------
	.section	.text._Z27perform_operations_constant15OUTPUT_ARRAYS_T,"ax",@progbits
	.align	128
        .global         _Z27perform_operations_constant15OUTPUT_ARRAYS_T
        .type           _Z27perform_operations_constant15OUTPUT_ARRAYS_T,@function
        .size           _Z27perform_operations_constant15OUTPUT_ARRAYS_T,(.L_x_2 - _Z27perform_operations_constant15OUTPUT_ARRAYS_T)
        .other          _Z27perform_operations_constant15OUTPUT_ARRAYS_T,@"STO_CUDA_ENTRY STV_DEFAULT"
_Z27perform_operations_constant15OUTPUT_ARRAYS_T:
.text._Z27perform_operations_constant15OUTPUT_ARRAYS_T:
[----:B------:R-:W-:Y:S01]  /*0000*/  LDC R1, c[0x0][0x37c] ;  /* 0x0000df00ff017b82 */ /* 0x000fe20000000800 */
[----:B------:R-:W0:Y:S07]  /*0010*/  S2R R3, SR_TID.X ;  /* 0x0000000000037919 */ /* 0x000e2e0000002100 */
[----:B------:R-:W0:Y:S01]  /*0020*/  S2UR UR4, SR_CTAID.X ;  /* 0x00000000000479c3 */ /* 0x000e220000002500 */
[----:B------:R-:W1:Y:S01]  /*0030*/  LDCU.64 UR6, c[0x0][0x388] ;  /* 0x00007100ff0677ac */ /* 0x000e620008000a00 */
[----:B------:R-:W2:Y:S06]  /*0040*/  LDCU.128 UR8, c[0x0][0x390] ;  /* 0x00007200ff0877ac */ /* 0x000eac0008000c00 */
[----:B------:R-:W0:Y:S01]  /*0050*/  LDC R2, c[0x0][0x360] ;  /* 0x0000d800ff027b82 */ /* 0x000e220000000800 */
[----:B------:R-:W3:Y:S01]  /*0060*/  LDCU.64 UR12, c[0x0][0x3a0] ;  /* 0x00007400ff0c77ac */ /* 0x000ee20008000a00 */
[----:B0-----:R-:W-:Y:S01]  /*0070*/  IMAD R2, R2, UR4, R3 ;  /* 0x0000000402027c24 */ /* 0x001fe2000f8e0203 */
[----:B------:R-:W0:Y:S03]  /*0080*/  LDCU.64 UR4, c[0x0][0x358] ;  /* 0x00006b00ff0477ac */ /* 0x000e260008000a00 */
[----:B------:R-:W-:-:S04]  /*0090*/  IMAD.WIDE.U32 R2, R2, 0x4, RZ ;  /* 0x0000000402027825 */ /* 0x000fc800078e00ff */
[C---:B------:R-:W-:Y:S01]  /*00a0*/  VIADD R11, R2.reuse, 0x10000 ;  /* 0x00010000020b7836 */ /* 0x040fe20000000000 */
[----:B--2---:R-:W-:Y:S01]  /*00b0*/  IADD3 R8, P2, PT, R2, UR10, RZ ;  /* 0x0000000a02087c10 */ /* 0x004fe2000ff5e0ff */
[----:B------:R-:W-:-:S03]  /*00c0*/  IMAD.MOV.U32 R0, RZ, RZ, R2 ;  /* 0x000000ffff007224 */ /* 0x000fc600078e0002 */
[----:B------:R-:W-:Y:S01]  /*00d0*/  IADD3.X R9, PT, PT, R3, UR11, RZ, P2, !PT ;  /* 0x0000000b03097c10 */ /* 0x000fe200097fe4ff */
[----:B------:R-:W2:Y:S08]  /*00e0*/  LDC R11, c[0x3][R11+-0x8000] ;  /* 0x00e000000b0b7b82 */ /* 0x000eb00000000800 */
[----:B------:R-:W4:Y:S01]  /*00f0*/  LDC R0, c[0x3][R0] ;  /* 0x00c0000000007b82 */ /* 0x000f220000000800 */
[----:B--2---:R-:W2:Y:S01]  /*0100*/  I2F.U32.RP R6, R11 ;  /* 0x0000000b00067306 */ /* 0x004ea20000209000 */
[----:B------:R-:W-:Y:S01]  /*0110*/  IMAD.MOV R7, RZ, RZ, -R11 ;  /* 0x000000ffff077224 */ /* 0x000fe200078e0a0b */
[CC--:B----4-:R-:W-:Y:S01]  /*0120*/  IADD3 R13, PT, PT, R0.reuse, R11.reuse, RZ ;  /* 0x0000000b000d7210 */ /* 0x0d0fe20007ffe0ff */
[CC--:B------:R-:W-:Y:S01]  /*0130*/  IMAD R17, R0.reuse, R11.reuse, RZ ;  /* 0x0000000b00117224 */ /* 0x0c0fe200078e02ff */
[----:B------:R-:W-:-:S04]  /*0140*/  IADD3 R15, PT, PT, R0, -R11, RZ ;  /* 0x8000000b000f7210 */ /* 0x000fc80007ffe0ff */
[----:B--2---:R-:W2:Y:S02]  /*0150*/  MUFU.RCP R6, R6 ;  /* 0x0000000600067308 */ /* 0x004ea40000001000 */
[----:B--2---:R-:W-:Y:S02]  /*0160*/  IADD3 R4, PT, PT, R6, 0xffffffe, RZ ;  /* 0x0ffffffe06047810 */ /* 0x004fe40007ffe0ff */
[----:B------:R-:W-:-:S04]  /*0170*/  IADD3 R6, P3, PT, R2, UR8, RZ ;  /* 0x0000000802067c10 */ /* 0x000fc8000ff7e0ff */
[----:B------:R2:W4:Y:S02]  /*0180*/  F2I.FTZ.U32.TRUNC.NTZ R5, R4 ;  /* 0x0000000400057305 */ /* 0x000524000021f000 */
[----:B--2---:R-:W-:Y:S02]  /*0190*/  IMAD.MOV.U32 R4, RZ, RZ, RZ ;  /* 0x000000ffff047224 */ /* 0x004fe400078e00ff */
[----:B----4-:R-:W-:-:S04]  /*01a0*/  IMAD R7, R7, R5, RZ ;  /* 0x0000000507077224 */ /* 0x010fc800078e02ff */
[----:B------:R-:W-:Y:S01]  /*01b0*/  IMAD.HI.U32 R5, R5, R7, R4 ;  /* 0x0000000705057227 */ /* 0x000fe200078e0004 */
[----:B-1----:R-:W-:Y:S02]  /*01c0*/  IADD3 R4, P4, PT, R2, UR6, RZ ;  /* 0x0000000602047c10 */ /* 0x002fe4000ff9e0ff */
[----:B------:R-:W-:-:S03]  /*01d0*/  IADD3.X R7, PT, PT, R3, UR9, RZ, P3, !PT ;  /* 0x0000000903077c10 */ /* 0x000fc60009ffe4ff */
[----:B------:R-:W-:-:S05]  /*01e0*/  IMAD.HI.U32 R5, R5, R0, RZ ;  /* 0x0000000005057227 */ /* 0x000fca00078e00ff */
[----:B------:R-:W-:-:S05]  /*01f0*/  IADD3 R5, PT, PT, -R5, RZ, RZ ;  /* 0x000000ff05057210 */ /* 0x000fca0007ffe1ff */
[----:B------:R-:W-:Y:S01]  /*0200*/  IMAD R10, R11, R5, R0 ;  /* 0x000000050b0a7224 */ /* 0x000fe200078e0200 */
[C---:B------:R-:W-:Y:S02]  /*0210*/  IADD3.X R5, PT, PT, R3.reuse, UR7, RZ, P4, !PT ;  /* 0x0000000703057c10 */ /* 0x040fe4000a7fe4ff */
[----:B---3--:R-:W-:Y:S02]  /*0220*/  IADD3 R2, P4, PT, R2, UR12, RZ ;  /* 0x0000000c02027c10 */ /* 0x008fe4000ff9e0ff */
[----:B------:R-:W-:Y:S01]  /*0230*/  ISETP.GE.U32.AND P0, PT, R10, R11, PT ;  /* 0x0000000b0a00720c */ /* 0x000fe20003f06070 */
[----:B0-----:R-:W-:Y:S01]  /*0240*/  STG.E desc[UR4][R4.64], R13 ;  /* 0x0000000d04007986 */ /* 0x001fe2000c101904 */
[----:B------:R-:W-:-:S03]  /*0250*/  IADD3.X R3, PT, PT, R3, UR13, RZ, P4, !PT ;  /* 0x0000000d03037c10 */ /* 0x000fc6000a7fe4ff */
[----:B------:R-:W-:Y:S04]  /*0260*/  STG.E desc[UR4][R6.64], R15 ;  /* 0x0000000f06007986 */ /* 0x000fe8000c101904 */
[----:B------:R-:W-:Y:S04]  /*0270*/  STG.E desc[UR4][R8.64], R17 ;  /* 0x0000001108007986 */ /* 0x000fe8000c101904 */
[----:B------:R-:W-:Y:S01]  /*0280*/  @P0 IMAD.IADD R10, R10, 0x1, -R11 ;  /* 0x000000010a0a0824 */ /* 0x000fe200078e0a0b */
[----:B------:R-:W-:-:S04]  /*0290*/  ISETP.NE.U32.AND P0, PT, R11, RZ, PT ;  /* 0x000000ff0b00720c */ /* 0x000fc80003f05070 */
[----:B------:R-:W-:-:S13]  /*02a0*/  ISETP.GE.U32.AND P1, PT, R10, R11, PT ;  /* 0x0000000b0a00720c */ /* 0x000fda0003f26070 */
[----:B------:R-:W-:Y:S01]  /*02b0*/  @P1 IMAD.IADD R10, R10, 0x1, -R11 ;  /* 0x000000010a0a1824 */ /* 0x000fe200078e0a0b */
[----:B------:R-:W-:-:S05]  /*02c0*/  @!P0 LOP3.LUT R10, RZ, R11, RZ, 0x33, !PT ;  /* 0x0000000bff0a8212 */ /* 0x000fca00078e33ff */
[----:B------:R-:W-:Y:S01]  /*02d0*/  STG.E desc[UR4][R2.64], R10 ;  /* 0x0000000a02007986 */ /* 0x000fe2000c101904 */
[----:B------:R-:W-:Y:S05]  /*02e0*/  EXIT ;  /* 0x000000000000794d */ /* 0x000fea0003800000 */
.L_x_0:
[----:B------:R-:W-:-:S00]  /*02f0*/  BRA `(.L_x_0) ;  /* 0xfffffffc00fc7947 */ /* 0x000fc0000383ffff */
[----:B------:R-:W-:-:S00]  /*0300*/  NOP ;  /* 0x0000000000007918 */ /* 0x000fc00000000000 */
[----:B------:R-:W-:-:S00]  /*0310*/  NOP ;  /* 0x0000000000007918 */ /* 0x000fc00000000000 */
[----:B------:R-:W-:-:S00]  /*0320*/  NOP ;  /* 0x0000000000007918 */ /* 0x000fc00000000000 */
[----:B------:R-:W-:-:S00]  /*0330*/  NOP ;  /* 0x0000000000007918 */ /* 0x000fc00000000000 */
[----:B------:R-:W-:-:S00]  /*0340*/  NOP ;  /* 0x0000000000007918 */ /* 0x000fc00000000000 */
[----:B------:R-:W-:-:S00]  /*0350*/  NOP ;  /* 0x0000000000007918 */ /* 0x000fc00000000000 */
[----:B------:R-:W-:-:S00]  /*0360*/  NOP ;  /* 0x0000000000007918 */ /* 0x000fc00000000000 */
[----:B------:R-:W-:-:S00]  /*0370*/  NOP ;  /* 0x0000000000007918 */ /* 0x000fc00000000000 */
.L_x_2:


//--------------------- .text._Z25perform_operations_sharedPjS_15OUTPUT_ARRAYS_Tj --------------------------
	.section	.text._Z25perform_operations_sharedPjS_15OUTPUT_ARRAYS_Tj,"ax",@progbits
	.align	128
        .global         _Z25perform_operations_sharedPjS_15OUTPUT_ARRAYS_Tj
        .type           _Z25perform_operations_sharedPjS_15OUTPUT_ARRAYS_Tj,@function
        .size           _Z25perform_operations_sharedPjS_15OUTPUT_ARRAYS_Tj,(.L_x_3 - _Z25perform_operations_sharedPjS_15OUTPUT_ARRAYS_Tj)
        .other          _Z25perform_operations_sharedPjS_15OUTPUT_ARRAYS_Tj,@"STO_CUDA_ENTRY STV_DEFAULT"
_Z25perform_operations_sharedPjS_15OUTPUT_ARRAYS_Tj:
.text._Z25perform_operations_sharedPjS_15OUTPUT_ARRAYS_Tj:
[----:B------:R-:W-:Y:S01]  /*0000*/  LDC R1, c[0x0][0x37c] ;  /* 0x0000df00ff017b82 */ /* 0x000fe20000000800 */
[----:B------:R-:W0:Y:S07]  /*0010*/  S2R R7, SR_TID.X ;  /* 0x0000000000077919 */ /* 0x000e2e0000002100 */
[----:B------:R-:W0:Y:S01]  /*0020*/  S2UR UR4, SR_CTAID.X ;  /* 0x00000000000479c3 */ /* 0x000e220000002500 */
[----:B------:R-:W1:Y:S07]  /*0030*/  LDCU.64 UR6, c[0x0][0x358] ;  /* 0x00006b00ff0677ac */ /* 0x000e6e0008000a00 */
[----:B------:R-:W0:Y:S08]  /*0040*/  LDC R0, c[0x0][0x360] ;  /* 0x0000d800ff007b82 */ /* 0x000e300000000800 */
[----:B------:R-:W2:Y:S08]  /*0050*/  LDC.64 R2, c[0x0][0x380] ;  /* 0x0000e000ff027b82 */ /* 0x000eb00000000a00 */
[----:B------:R-:W3:Y:S01]  /*0060*/  LDC.64 R4, c[0x0][0x388] ;  /* 0x0000e200ff047b82 */ /* 0x000ee20000000a00 */
[----:B0-----:R-:W-:-:S07]  /*0070*/  IMAD R0, R0, UR4, R7 ;  /* 0x0000000400007c24 */ /* 0x001fce000f8e0207 */
[----:B------:R-:W0:Y:S01]  /*0080*/  S2UR UR5, SR_CgaCtaId ;  /* 0x00000000000579c3 */ /* 0x000e220000008800 */
[----:B--2---:R-:W-:-:S07]  /*0090*/  IMAD.WIDE.U32 R2, R0, 0x4, R2 ;  /* 0x0000000400027825 */ /* 0x004fce00078e0002 */
[----:B------:R-:W2:Y:S01]  /*00a0*/  LDC R8, c[0x0][0x3b8] ;  /* 0x0000ee00ff087b82 */ /* 0x000ea20000000800 */
[----:B-1----:R1:W4:Y:S01]  /*00b0*/  LDG.E R6, desc[UR6][R2.64] ;  /* 0x0000000602067981 */ /* 0x002322000c1e1900 */
[----:B---3--:R-:W-:-:S06]  /*00c0*/  IMAD.WIDE.U32 R4, R0, 0x4, R4 ;  /* 0x0000000400047825 */ /* 0x008fcc00078e0004 */
[----:B------:R-:W3:Y:S01]  /*00d0*/  LDG.E R4, desc[UR6][R4.64] ;  /* 0x0000000604047981 */ /* 0x000ee2000c1e1900 */
[----:B------:R-:W-:Y:S02]  /*00e0*/  UMOV UR4, 0x400 ;  /* 0x0000040000047882 */ /* 0x000fe40000000000 */
[----:B0-----:R-:W-:-:S06]  /*00f0*/  ULEA UR4, UR5, UR4, 0x18 ;  /* 0x0000000405047291 */ /* 0x001fcc000f8ec0ff */
[----:B------:R-:W-:-:S04]  /*0100*/  LEA R7, R0, UR4, 0x2 ;  /* 0x0000000400077c11 */ /* 0x000fc8000f8e10ff */
[----:B--2---:R-:W-:Y:S01]  /*0110*/  LEA R9, R8, R7, 0x2 ;  /* 0x0000000708097211 */ /* 0x004fe200078e10ff */
[----:B-1----:R-:W-:Y:S01]  /*0120*/  HFMA2 R2, -RZ, RZ, 0, 0 ;  /* 0x00000000ff027431 */ /* 0x002fe200000001ff */
[----:B----4-:R-:W-:Y:S04]  /*0130*/  STS [R7], R6 ;  /* 0x0000000607007388 */ /* 0x010fe80000000800 */
[----:B---3--:R-:W-:Y:S01]  /*0140*/  STS [R9], R4 ;  /* 0x0000000409007388 */ /* 0x008fe20000000800 */
[----:B------:R-:W-:Y:S06]  /*0150*/  BAR.SYNC.DEFER_BLOCKING 0x0 ;  /* 0x0000000000007b1d */ /* 0x000fec0000010000 */
[----:B------:R-:W0:Y:S04]  /*0160*/  LDS R11, [R9] ;  /* 0x00000000090b7984 */ /* 0x000e280000000800 */
[----:B------:R1:W2:Y:S02]  /*0170*/  LDS R10, [R7] ;  /* 0x00000000070a7984 */ /* 0x0002a40000000800 */
[----:B-1----:R-:W1:Y:S01]  /*0180*/  LDC.64 R6, c[0x0][0x3a8] ;  /* 0x0000ea00ff067b82 */ /* 0x002e620000000a00 */
[----:B0-----:R-:W0:Y:S08]  /*0190*/  I2F.U32.RP R5, R11 ;  /* 0x0000000b00057306 */ /* 0x001e300000209000 */
[----:B0-----:R-:W0:Y:S01]  /*01a0*/  MUFU.RCP R5, R5 ;  /* 0x0000000500057308 */ /* 0x001e220000001000 */
[----:B------:R-:W-:-:S02]  /*01b0*/  IADD3 R13, PT, PT, RZ, -R11, RZ ;  /* 0x8000000bff0d7210 */ /* 0x000fc40007ffe0ff */
[----:B0-----:R-:W-:Y:S02]  /*01c0*/  IADD3 R8, PT, PT, R5, 0xffffffe, RZ ;  /* 0x0ffffffe05087810 */ /* 0x001fe40007ffe0ff */
[----:B------:R-:W0:Y:S03]  /*01d0*/  LDC.64 R4, c[0x0][0x3a0] ;  /* 0x0000e800ff047b82 */ /* 0x000e260000000a00 */
[----:B------:R3:W4:Y:S05]  /*01e0*/  F2I.FTZ.U32.TRUNC.NTZ R3, R8 ;  /* 0x0000000800037305 */ /* 0x00072a000021f000 */
[----:B---3--:R-:W3:Y:S01]  /*01f0*/  LDC.64 R8, c[0x0][0x3b0] ;  /* 0x0000ec00ff087b82 */ /* 0x008ee20000000a00 */
[----:B----4-:R-:W-:-:S04]  /*0200*/  IMAD R13, R13, R3, RZ ;  /* 0x000000030d0d7224 */ /* 0x010fc800078e02ff */
[----:B------:R-:W-:-:S06]  /*0210*/  IMAD.HI.U32 R3, R3, R13, R2 ;  /* 0x0000000d03037227 */ /* 0x000fcc00078e0002 */
[----:B--2---:R-:W-:-:S05]  /*0220*/  IMAD.HI.U32 R3, R3, R10, RZ ;  /* 0x0000000a03037227 */ /* 0x004fca00078e00ff */
[----:B------:R-:W-:-:S05]  /*0230*/  IADD3 R3, PT, PT, -R3, RZ, RZ ;  /* 0x000000ff03037210 */ /* 0x000fca0007ffe1ff */
[C---:B------:R-:W-:Y:S02]  /*0240*/  IMAD R12, R11.reuse, R3, R10 ;  /* 0x000000030b0c7224 */ /* 0x040fe400078e020a */
[----:B------:R-:W2:Y:S03]  /*0250*/  LDC.64 R2, c[0x0][0x398] ;  /* 0x0000e600ff027b82 */ /* 0x000ea60000000a00 */
[----:B------:R-:W-:Y:S02]  /*0260*/  ISETP.GE.U32.AND P0, PT, R12, R11, PT ;  /* 0x0000000b0c00720c */ /* 0x000fe40003f06070 */
[----:B------:R-:W-:-:S11]  /*0270*/  ISETP.NE.U32.AND P1, PT, R11, RZ, PT ;  /* 0x000000ff0b00720c */ /* 0x000fd60003f25070 */
[----:B------:R-:W-:-:S04]  /*0280*/  @P0 IADD3 R12, PT, PT, -R11, R12, RZ ;  /* 0x0000000c0b0c0210 */ /* 0x000fc80007ffe1ff */
[-C--:B------:R-:W-:Y:S01]  /*0290*/  ISETP.GE.U32.AND P0, PT, R12, R11.reuse, PT ;  /* 0x0000000b0c00720c */ /* 0x080fe20003f06070 */
[----:B0-----:R-:W-:Y:S01]  /*02a0*/  IMAD.WIDE.U32 R4, R0, 0x4, R4 ;  /* 0x0000000400047825 */ /* 0x001fe200078e0004 */
[CC--:B------:R-:W-:Y:S02]  /*02b0*/  IADD3 R13, PT, PT, R10.reuse, R11.reuse, RZ ;  /* 0x0000000b0a0d7210 */ /* 0x0c0fe40007ffe0ff */
[----:B------:R-:W-:Y:S01]  /*02c0*/  IADD3 R15, PT, PT, R10, -R11, RZ ;  /* 0x8000000b0a0f7210 */ /* 0x000fe20007ffe0ff */
[----:B--2---:R-:W-:-:S04]  /*02d0*/  IMAD.WIDE.U32 R2, R0, 0x4, R2 ;  /* 0x0000000400027825 */ /* 0x004fc800078e0002 */
[-C--:B------:R-:W-:Y:S02]  /*02e0*/  IMAD R17, R10, R11.reuse, RZ ;  /* 0x0000000b0a117224 */ /* 0x080fe400078e02ff */
[C---:B-1----:R-:W-:Y:S02]  /*02f0*/  IMAD.WIDE.U32 R6, R0.reuse, 0x4, R6 ;  /* 0x0000000400067825 */ /* 0x042fe400078e0006 */
[----:B------:R-:W-:Y:S02]  /*0300*/  @P0 IADD3 R12, PT, PT, -R11, R12, RZ ;  /* 0x0000000c0b0c0210 */ /* 0x000fe40007ffe1ff */
[----:B------:R-:W-:Y:S01]  /*0310*/  @!P1 LOP3.LUT R12, RZ, R11, RZ, 0x33, !PT ;  /* 0x0000000bff0c9212 */ /* 0x000fe200078e33ff */
[----:B---3--:R-:W-:Y:S01]  /*0320*/  IMAD.WIDE.U32 R8, R0, 0x4, R8 ;  /* 0x0000000400087825 */ /* 0x008fe200078e0008 */
[----:B------:R-:W-:Y:S04]  /*0330*/  STG.E desc[UR6][R2.64], R13 ;  /* 0x0000000d02007986 */ /* 0x000fe8000c101906 */
[----:B------:R-:W-:Y:S04]  /*0340*/  STG.E desc[UR6][R4.64], R15 ;  /* 0x0000000f04007986 */ /* 0x000fe8000c101906 */
[----:B------:R-:W-:Y:S04]  /*0350*/  STG.E desc[UR6][R6.64], R17 ;  /* 0x0000001106007986 */ /* 0x000fe8000c101906 */
[----:B------:R-:W-:Y:S01]  /*0360*/  STG.E desc[UR6][R8.64], R12 ;  /* 0x0000000c08007986 */ /* 0x000fe2000c101906 */
[----:B------:R-:W-:Y:S06]  /*0370*/  BAR.SYNC.DEFER_BLOCKING 0x0 ;  /* 0x0000000000007b1d */ /* 0x000fec0000010000 */
[----:B------:R-:W-:Y:S05]  /*0380*/  EXIT ;  /* 0x000000000000794d */ /* 0x000fea0003800000 */
.L_x_1:
        /* <DEDUP_REMOVED lines=15> */
.L_x_3:


//--------------------- .nv.shared._Z27perform_operations_constant15OUTPUT_ARRAYS_T --------------------------
	.section	.nv.shared._Z27perform_operations_constant15OUTPUT_ARRAYS_T,"aw",@nobits
	.sectionflags	@""
	.align	16
	.zero		1024


//--------------------- .nv.shared.reserved.0     --------------------------
	.section	.nv.shared.reserved.0,"aw",@nobits
	.weak		__nv_reservedSMEM_offset_0_alias
	.size		__nv_reservedSMEM_offset_0_alias, 0, 64
	.other		__nv_reservedSMEM_offset_0_alias,@"STO_CUDA_RESERVED_SHARED STV_DEFAULT"
__nv_reservedSMEM_offset_0_alias:
	.zero		0
	.zero		64


//--------------------- .nv.shared._Z25perform_operations_sharedPjS_15OUTPUT_ARRAYS_Tj --------------------------
	.section	.nv.shared._Z25perform_operations_sharedPjS_15OUTPUT_ARRAYS_Tj,"aw",@nobits
	.sectionflags	@""
	.align	16
	.zero		1024


//--------------------- .nv.constant0._Z27perform_operations_constant15OUTPUT_ARRAYS_T --------------------------
	.section	.nv.constant0._Z27perform_operations_constant15OUTPUT_ARRAYS_T,"a",@progbits
	.sectionflags	@""
	.align	4
.nv.constant0._Z27perform_operations_constant15OUTPUT_ARRAYS_T:
	.zero		936


//--------------------- .nv.constant0._Z25perform_operations_sharedPjS_15OUTPUT_ARRAYS_Tj --------------------------
	.section	.nv.constant0._Z25perform_operations_sharedPjS_15OUTPUT_ARRAYS_Tj,"a",@progbits
	.sectionflags	@""
	.align	4
.nv.constant0._Z25perform_operations_sharedPjS_15OUTPUT_ARRAYS_Tj:
	.zero		956


//--------------------- SYMBOLS --------------------------

	.type		.nv.reservedSmem.offset0,@object
	.size		.nv.reservedSmem.offset0,0x4
	.type		.nv.reservedSmem.cap,@object
	.size		.nv.reservedSmem.cap,0x4
